	.headerflags	@"EF_CUDA_TEXMODE_UNIFIED EF_CUDA_64BIT_ADDRESS EF_CUDA_ACCELERATORS EF_CUDA_SM90 EF_CUDA_VIRTUAL_SM(EF_CUDA_SM90)"
	.elftype	@"ET_EXEC"


//--------------------- .nv.info                  --------------------------
	.section	.nv.info,"",@"SHT_CUDA_INFO"
	.align	4


	//----- nvinfo : EIATTR_REGCOUNT
	.align		4
        /*0000*/ 	.byte	0x04, 0x2f
        /*0002*/ 	.short	(.L_3 - .L_2)
	.align		4
.L_2:
        /*0004*/ 	.word	index@(triton_poi_fused__native_batch_norm_legit_no_training_add_convolution_relu_39)
        /*0008*/ 	.word	0x00000018


	//----- nvinfo : EIATTR_MIN_STACK_SIZE
	.align		4
.L_3:
        /*000c*/ 	.byte	0x04, 0x12
        /*000e*/ 	.short	(.L_5 - .L_4)
	.align		4
.L_4:
        /*0010*/ 	.word	index@(triton_poi_fused__native_batch_norm_legit_no_training_add_convolution_relu_39)
        /*0014*/ 	.word	0x00000000


	//----- nvinfo : EIATTR_FRAME_SIZE
	.align		4
.L_5:
        /*0018*/ 	.byte	0x04, 0x11
        /*001a*/ 	.short	(.L_7 - .L_6)
	.align		4
.L_6:
        /*001c*/ 	.word	index@(triton_poi_fused__native_batch_norm_legit_no_training_add_convolution_relu_39)
        /*0020*/ 	.word	0x00000000


	//----- nvinfo : EIATTR_MIN_STACK_SIZE
	.align		4
.L_7:
        /*0024*/ 	.byte	0x04, 0x12
        /*0026*/ 	.short	(.L_9 - .L_8)
	.align		4
.L_8:
        /*0028*/ 	.word	index@(triton_poi_fused__native_batch_norm_legit_no_training_add_convolution_relu_39)
        /*002c*/ 	.word	0x00000000
.L_9:


//--------------------- .nv.info.triton_poi_fused__native_batch_norm_legit_no_training_add_convolution_relu_39 --------------------------
	.section	.nv.info.triton_poi_fused__native_batch_norm_legit_no_training_add_convolution_relu_39,"",@"SHT_CUDA_INFO"
	.sectionflags	@""
	.align	4


	//----- nvinfo : EIATTR_CUDA_API_VERSION
	.align		4
        /*0000*/ 	.byte	0x04, 0x37
        /*0002*/ 	.short	(.L_11 - .L_10)
.L_10:
        /*0004*/ 	.word	0x0000007c


	//----- nvinfo : EIATTR_KPARAM_INFO
	.align		4
.L_11:
        /*0008*/ 	.byte	0x04, 0x17
        /*000a*/ 	.short	(.L_13 - .L_12)
.L_12:
        /*000c*/ 	.word	0x00000000
        /*0010*/ 	.short	0x0008
        /*0012*/ 	.short	0x0040
        /*0014*/ 	.byte	0x00, 0xf0, 0x11, 0x00


	//----- nvinfo : EIATTR_KPARAM_INFO
	.align		4
.L_13:
        /*0018*/ 	.byte	0x04, 0x17
        /*001a*/ 	.short	(.L_15 - .L_14)
.L_14:
        /*001c*/ 	.word	0x00000000
        /*0020*/ 	.short	0x0007
        /*0022*/ 	.short	0x0038
        /*0024*/ 	.byte	0x00, 0xf4, 0x21, 0x00


	//----- nvinfo : EIATTR_KPARAM_INFO
	.align		4
.L_15:
        /*0028*/ 	.byte	0x04, 0x17
        /*002a*/ 	.short	(.L_17 - .L_16)
.L_16:
        /*002c*/ 	.word	0x00000000
        /*0030*/ 	.short	0x0006
        /*0032*/ 	.short	0x0030
        /*0034*/ 	.byte	0x00, 0xf4, 0x21, 0x00


	//----- nvinfo : EIATTR_KPARAM_INFO
	.align		4
.L_17:
        /*0038*/ 	.byte	0x04, 0x17
        /*003a*/ 	.short	(.L_19 - .L_18)
.L_18:
        /*003c*/ 	.word	0x00000000
        /*0040*/ 	.short	0x0005
        /*0042*/ 	.short	0x0028
        /*0044*/ 	.byte	0x00, 0xf4, 0x21, 0x00


	//----- nvinfo : EIATTR_KPARAM_INFO
	.align		4
.L_19:
        /*0048*/ 	.byte	0x04, 0x17
        /*004a*/ 	.short	(.L_21 - .L_20)
.L_20:
        /*004c*/ 	.word	0x00000000
        /*0050*/ 	.short	0x0004
        /*0052*/ 	.short	0x0020
        /*0054*/ 	.byte	0x00, 0xf4, 0x21, 0x00


	//----- nvinfo : EIATTR_KPARAM_INFO
	.align		4
.L_21:
        /*0058*/ 	.byte	0x04, 0x17
        /*005a*/ 	.short	(.L_23 - .L_22)
.L_22:
        /*005c*/ 	.word	0x00000000
        /*0060*/ 	.short	0x0003
        /*0062*/ 	.short	0x0018
        /*0064*/ 	.byte	0x00, 0xf4, 0x21, 0x00


	//----- nvinfo : EIATTR_KPARAM_INFO
	.align		4
.L_23:
        /*0068*/ 	.byte	0x04, 0x17
        /*006a*/ 	.short	(.L_25 - .L_24)
.L_24:
        /*006c*/ 	.word	0x00000000
        /*0070*/ 	.short	0x0002
        /*0072*/ 	.short	0x0010
        /*0074*/ 	.byte	0x00, 0xf4, 0x21, 0x00


	//----- nvinfo : EIATTR_KPARAM_INFO
	.align		4
.L_25:
        /*0078*/ 	.byte	0x04, 0x17
        /*007a*/ 	.short	(.L_27 - .L_26)
.L_26:
        /*007c*/ 	.word	0x00000000
        /*0080*/ 	.short	0x0001
        /*0082*/ 	.short	0x0008
        /*0084*/ 	.byte	0x00, 0xf4, 0x21, 0x00


	//----- nvinfo : EIATTR_KPARAM_INFO
	.align		4
.L_27:
        /*0088*/ 	.byte	0x04, 0x17
        /*008a*/ 	.short	(.L_29 - .L_28)
.L_28:
        /*008c*/ 	.word	0x00000000
        /*0090*/ 	.short	0x0000
        /*0092*/ 	.short	0x0000
        /*0094*/ 	.byte	0x00, 0xf4, 0x21, 0x00


	//----- nvinfo : EIATTR_SPARSE_MMA_MASK
	.align		4
.L_29:
        /*0098*/ 	.byte	0x03, 0x50
        /*009a*/ 	.short	0x0000


	//----- nvinfo : EIATTR_MAXREG_COUNT
	.align		4
        /*009c*/ 	.byte	0x03, 0x1b
        /*009e*/ 	.short	0x00ff


	//----- nvinfo : EIATTR_EXIT_INSTR_OFFSETS
	.align		4
        /*00a0*/ 	.byte	0x04, 0x1c
        /*00a2*/ 	.short	(.L_31 - .L_30)


	//   ....[0]....
.L_30:
        /*00a4*/ 	.word	0x00000400


	//----- nvinfo : EIATTR_REQNTID
	.align		4
.L_31:
        /*00a8*/ 	.byte	0x04, 0x10
        /*00aa*/ 	.short	(.L_33 - .L_32)
.L_32:
        /*00ac*/ 	.word	0x00000100
        /*00b0*/ 	.word	0x00000001
        /*00b4*/ 	.word	0x00000001


	//----- nvinfo : EIATTR_CBANK_PARAM_SIZE
	.align		4
.L_33:
        /*00b8*/ 	.byte	0x03, 0x19
        /*00ba*/ 	.short	0x0044


	//----- nvinfo : EIATTR_PARAM_CBANK
	.align		4
        /*00bc*/ 	.byte	0x04, 0x0a
        /*00be*/ 	.short	(.L_35 - .L_34)
	.align		4
.L_34:
        /*00c0*/ 	.word	index@(.nv.constant0.triton_poi_fused__native_batch_norm_legit_no_training_add_convolution_relu_39)
        /*00c4*/ 	.short	0x0210
        /*00c6*/ 	.short	0x0044


	//----- nvinfo : EIATTR_SW_WAR
	.align		4
.L_35:
        /*00c8*/ 	.byte	0x04, 0x36
        /*00ca*/ 	.short	(.L_37 - .L_36)
.L_36:
        /*00cc*/ 	.word	0x00000008
.L_37:


//--------------------- .nv.callgraph             --------------------------
	.section	.nv.callgraph,"",@"SHT_CUDA_CALLGRAPH"
	.align	4
	.sectionentsize	8
	.align		4
        /*0000*/ 	.word	0x00000000
	.align		4
        /*0004*/ 	.word	0xffffffff
	.align		4
        /*0008*/ 	.word	0x00000000
	.align		4
        /*000c*/ 	.word	0xfffffffe
	.align		4
        /*0010*/ 	.word	0x00000000
	.align		4
        /*0014*/ 	.word	0xfffffffd
	.align		4
        /*0018*/ 	.word	0x00000000
	.align		4
        /*001c*/ 	.word	0xfffffffc


//--------------------- .nv.constant4             --------------------------
	.section	.nv.constant4,"a",@progbits
	.align	8
	.align		8
.nv.constant4:
        /*0000*/ 	.dword	_$_str
	.align		8
        /*0008*/ 	.dword	_$_str_$_2


//--------------------- .text.triton_poi_fused__native_batch_norm_legit_no_training_add_convolution_relu_39 --------------------------
	.section	.text.triton_poi_fused__native_batch_norm_legit_no_training_add_convolution_relu_39,"ax",@progbits
	.align	128
        .global         triton_poi_fused__native_batch_norm_legit_no_training_add_convolution_relu_39
        .type           triton_poi_fused__native_batch_norm_legit_no_training_add_convolution_relu_39,@function
        .size           triton_poi_fused__native_batch_norm_legit_no_training_add_convolution_relu_39,(.L_x_1 - triton_poi_fused__native_batch_norm_legit_no_training_add_convolution_relu_39)
        .other          triton_poi_fused__native_batch_norm_legit_no_training_add_convolution_relu_39,@"STO_CUDA_ENTRY STV_DEFAULT"
triton_poi_fused__native_batch_norm_legit_no_training_add_convolution_relu_39:
.text.triton_poi_fused__native_batch_norm_legit_no_training_add_convolution_relu_39:
[----:B------:R-:W-:Y:S01]  /*0000*/  LDC R1, c[0x0][0x28] ;  /* 0x00000a00ff017b82 */ /* 0x000fe20000000800 */
[----:B------:R-:W1:Y:S07]  /*0010*/  S2R R0, SR_TID.X ;  /* 0x0000000000007919 */ /* 0x000e6e0000002100 */
[----:B------:R-:W2:Y:S01]  /*0020*/  LDC.64 R18, c[0x0][0x228] ;  /* 0x00008a00ff127b82 */ /* 0x000ea20000000a00 */
[----:B------:R-:W-:Y:S01]  /*0030*/  ULDC.64 UR4, c[0x0][0x208] ;  /* 0x0000820000047ab9 */ /* 0x000fe20000000a00 */
[----:B------:R-:W3:Y:S06]  /*0040*/  S2R R5, SR_CTAID.X ;  /* 0x0000000000057919 */ /* 0x000eec0000002500 */
[----:B------:R-:W4:Y:S08]  /*0050*/  LDC.64 R16, c[0x0][0x218] ;  /* 0x00008600ff107b82 */ /* 0x000f300000000a00 */
[----:B------:R-:W5:Y:S08]  /*0060*/  LDC.64 R20, c[0x0][0x220] ;  /* 0x00008800ff147b82 */ /* 0x000f700000000a00 */
[----:B------:R-:W4:Y:S01]  /*0070*/  LDC.64 R12, c[0x0][0x230] ;  /* 0x00008c00ff0c7b82 */ /* 0x000f220000000a00 */
[----:B-1----:R-:W-:-:S07]  /*0080*/  SHF.L.U32 R0, R0, 0x1, RZ ;  /* 0x0000000100007819 */ /* 0x002fce00000006ff */
[----:B------:R-:W1:Y:S01]  /*0090*/  LDC.64 R10, c[0x0][0x238] ;  /* 0x00008e00ff0a7b82 */ /* 0x000e620000000a00 */
[----:B---3--:R-:W-:Y:S02]  /*00a0*/  SHF.R.S32.HI R3, RZ, 0x16, R5 ;  /* 0x00000016ff037819 */ /* 0x008fe40000011405 */
[----:B------:R-:W-:Y:S02]  /*00b0*/  LOP3.LUT R0, R0, 0x1fe, RZ, 0xc0, !PT ;  /* 0x000001fe00007812 */ /* 0x000fe400078ec0ff */
[----:B------:R-:W-:-:S03]  /*00c0*/  SGXT R3, R3, 0x1 ;  /* 0x000000010303781a */ /* 0x000fc60000000200 */
[----:B------:R-:W3:Y:S01]  /*00d0*/  LDC.64 R6, c[0x0][0x240] ;  /* 0x00009000ff067b82 */ /* 0x000ee20000000a00 */
[----:B------:R-:W-:-:S04]  /*00e0*/  LEA R0, R5, R0, 0x9 ;  /* 0x0000000005007211 */ /* 0x000fc800078e48ff */
[----:B------:R-:W-:-:S04]  /*00f0*/  LEA.HI R3, R3, R0, RZ, 0xc ;  /* 0x0000000003037211 */ /* 0x000fc800078f60ff */
[----:B------:R-:W-:-:S04]  /*0100*/  SHF.R.S32.HI R3, RZ, 0xc, R3 ;  /* 0x0000000cff037819 */ /* 0x000fc80000011403 */
[----:B------:R-:W-:-:S04]  /*0110*/  LEA.HI R2, R3, R3, RZ, 0x6 ;  /* 0x0000000303027211 */ /* 0x000fc800078f30ff */
[----:B------:R-:W-:-:S04]  /*0120*/  LOP3.LUT R2, R2, 0xffffffc0, RZ, 0xc0, !PT ;  /* 0xffffffc002027812 */ /* 0x000fc800078ec0ff */
[----:B------:R-:W-:Y:S02]  /*0130*/  IADD3 R15, R3, -R2, RZ ;  /* 0x80000002030f7210 */ /* 0x000fe40007ffe0ff */
[----:B------:R-:W1:Y:S03]  /*0140*/  LDC.64 R2, c[0x0][0x210] ;  /* 0x00008400ff027b82 */ /* 0x000e660000000a00 */
[----:B--2---:R-:W-:-:S05]  /*0150*/  IMAD.WIDE R18, R15, 0x4, R18 ;  /* 0x000000040f127825 */ /* 0x004fca00078e0212 */
[----:B------:R5:W2:Y:S01]  /*0160*/  LDG.E.EL R8, desc[UR4][R18.64] ;  /* 0x0000000412087981 */ /* 0x000aa2000c2e1900 */
[----:B----4-:R-:W-:-:S05]  /*0170*/  IMAD.WIDE R16, R15, 0x4, R16 ;  /* 0x000000040f107825 */ /* 0x010fca00078e0210 */
[----:B------:R-:W4:Y:S01]  /*0180*/  LDG.E.EL R9, desc[UR4][R16.64] ;  /* 0x0000000410097981 */ /* 0x000f22000c2e1900 */
[----:B-----5:R-:W-:-:S05]  /*0190*/  IMAD.WIDE R18, R15, 0x4, R20 ;  /* 0x000000040f127825 */ /* 0x020fca00078e0214 */
[----:B------:R-:W5:Y:S01]  /*01a0*/  LDG.E.EL R14, desc[UR4][R18.64] ;  /* 0x00000004120e7981 */ /* 0x000f62000c2e1900 */
[----:B01----:R-:W-:-:S05]  /*01b0*/  IMAD.WIDE R2, R0, 0x4, R2 ;  /* 0x0000000400027825 */ /* 0x003fca00078e0202 */
[----:B------:R-:W4:Y:S01]  /*01c0*/  LDG.E.64 R4, desc[UR4][R2.64] ;  /* 0x0000000402047981 */ /* 0x000f22000c1e1b00 */
[----:B------:R-:W-:-:S04]  /*01d0*/  IMAD.WIDE R12, R15, 0x4, R12 ;  /* 0x000000040f0c7825 */ /* 0x000fc800078e020c */
[----:B------:R-:W-:Y:S02]  /*01e0*/  IMAD.WIDE R20, R15, 0x4, R10 ;  /* 0x000000040f147825 */ /* 0x000fe400078e020a */
[----:B------:R0:W5:Y:S04]  /*01f0*/  LDG.E.EL R10, desc[UR4][R12.64] ;  /* 0x000000040c0a7981 */ /* 0x000168000c2e1900 */
[----:B------:R-:W5:Y:S01]  /*0200*/  LDG.E.EL R11, desc[UR4][R20.64] ;  /* 0x00000004140b7981 */ /* 0x000f62000c2e1900 */
[----:B---3--:R-:W-:-:S06]  /*0210*/  IMAD.WIDE R6, R0, 0x4, R6 ;  /* 0x0000000400067825 */ /* 0x008fcc00078e0206 */
[----:B------:R-:W3:Y:S01]  /*0220*/  LDG.E.64 R6, desc[UR4][R6.64] ;  /* 0x0000000406067981 */ /* 0x000ee2000c1e1b00 */
[----:B0-----:R-:W-:Y:S01]  /*0230*/  HFMA2.MMA R12, -RZ, RZ, 1.625, 0 ;  /* 0x3e800000ff0c7435 */ /* 0x001fe200000001ff */
[----:B--2---:R-:W-:-:S04]  /*0240*/  FADD R8, R8, 9.9999997473787516356e-06 ;  /* 0x3727c5ac08087421 */ /* 0x004fc80000000000 */
[----:B------:R-:W0:Y:S02]  /*0250*/  MUFU.SQRT R15, R8 ;  /* 0x00000008000f7308 */ /* 0x000e240000002000 */
[C---:B0-----:R-:W-:Y:S02]  /*0260*/  FSETP.GT.AND P0, PT, R15.reuse, 8.50705917302346158658e+37, PT ;  /* 0x7e8000000f00780b */ /* 0x041fe40003f04000 */
[----:B------:R-:W-:-:S11]  /*0270*/  FSETP.GEU.AND P1, PT, R15, 1.175494350822287508e-38, PT ;  /* 0x008000000f00780b */ /* 0x000fd60003f2e000 */
[----:B------:R-:W-:-:S04]  /*0280*/  @P0 FMUL R15, R15, 0.25 ;  /* 0x3e8000000f0f0820 */ /* 0x000fc80000400000 */
[----:B------:R-:W-:-:S06]  /*0290*/  @!P1 FMUL R15, R15, 16777216 ;  /* 0x4b8000000f0f9820 */ /* 0x000fcc0000400000 */
[----:B------:R-:W0:Y:S01]  /*02a0*/  MUFU.RCP R15, R15 ;  /* 0x0000000f000f7308 */ /* 0x000e220000001000 */
[----:B------:R-:W-:Y:S01]  /*02b0*/  FSEL R12, R12, 1, P0 ;  /* 0x3f8000000c0c7808 */ /* 0x000fe20000000000 */
[--C-:B----4-:R-:W-:Y:S01]  /*02c0*/  FADD R4, R4, R9.reuse ;  /* 0x0000000904047221 */ /* 0x110fe20000000000 */
[----:B------:R-:W-:Y:S02]  /*02d0*/  FADD R5, R5, R9 ;  /* 0x0000000905057221 */ /* 0x000fe40000000000 */
[----:B------:R-:W1:Y:S01]  /*02e0*/  LDC.64 R8, c[0x0][0x248] ;  /* 0x00009200ff087b82 */ /* 0x000e620000000a00 */
[----:B------:R-:W-:-:S04]  /*02f0*/  @!P1 FMUL R12, R12, 16777216 ;  /* 0x4b8000000c0c9820 */ /* 0x000fc80000400000 */
[----:B0-----:R-:W-:Y:S01]  /*0300*/  FMUL R13, R15, R12 ;  /* 0x0000000c0f0d7220 */ /* 0x001fe20000400000 */
[C---:B-----5:R-:W-:Y:S01]  /*0310*/  FADD R12, -R14.reuse, R4 ;  /* 0x000000040e0c7221 */ /* 0x060fe20000000100 */
[----:B------:R-:W-:-:S03]  /*0320*/  FADD R14, -R14, R5 ;  /* 0x000000050e0e7221 */ /* 0x000fc60000000100 */
[-C--:B------:R-:W-:Y:S01]  /*0330*/  FMUL R12, R12, R13.reuse ;  /* 0x0000000d0c0c7220 */ /* 0x080fe20000400000 */
[----:B------:R-:W-:-:S03]  /*0340*/  FMUL R14, R14, R13 ;  /* 0x0000000d0e0e7220 */ /* 0x000fc60000400000 */
[C-C-:B------:R-:W-:Y:S01]  /*0350*/  FFMA R12, R10.reuse, R12, R11.reuse ;  /* 0x0000000c0a0c7223 */ /* 0x140fe2000000000b */
[----:B------:R-:W-:-:S04]  /*0360*/  FFMA R14, R10, R14, R11 ;  /* 0x0000000e0a0e7223 */ /* 0x000fc8000000000b */
[----:B------:R-:W-:Y:S02]  /*0370*/  FSETP.GEU.AND P0, PT, R12, RZ, PT ;  /* 0x000000ff0c00720b */ /* 0x000fe40003f0e000 */
[----:B------:R-:W-:Y:S02]  /*0380*/  FSETP.GEU.AND P1, PT, R14, RZ, PT ;  /* 0x000000ff0e00720b */ /* 0x000fe40003f2e000 */
[----:B------:R-:W-:Y:S02]  /*0390*/  FSEL R11, R12, RZ, P0 ;  /* 0x000000ff0c0b7208 */ /* 0x000fe40000000000 */
[----:B------:R-:W-:Y:S01]  /*03a0*/  FSEL R14, R14, RZ, P1 ;  /* 0x000000ff0e0e7208 */ /* 0x000fe20000800000 */
[----:B-1----:R-:W-:-:S04]  /*03b0*/  IMAD.WIDE R8, R0, 0x4, R8 ;  /* 0x0000000400087825 */ /* 0x002fc800078e0208 */
[----:B---3--:R-:W-:Y:S01]  /*03c0*/  FADD R6, R6, R11 ;  /* 0x0000000b06067221 */ /* 0x008fe20000000000 */
[----:B------:R-:W-:Y:S01]  /*03d0*/  FADD R7, R7, R14 ;  /* 0x0000000e07077221 */ /* 0x000fe20000000000 */
[----:B------:R-:W-:Y:S04]  /*03e0*/  STG.E.64 desc[UR4][R2.64], R4 ;  /* 0x0000000402007986 */ /* 0x000fe8000c101b04 */
[----:B------:R-:W-:Y:S01]  /*03f0*/  STG.E.64 desc[UR4][R8.64], R6 ;  /* 0x0000000608007986 */ /* 0x000fe2000c101b04 */
[----:B------:R-:W-:Y:S05]  /*0400*/  EXIT ;  /* 0x000000000000794d */ /* 0x000fea0003800000 */
.L_x_0:
[----:B------:R-:W-:-:S00]  /*0410*/  BRA `(.L_x_0) ;  /* 0xfffffffc00fc7947 */ /* 0x000fc0000383ffff */
[----:B------:R-:W-:-:S00]  /*0420*/  NOP ;  /* 0x0000000000007918 */ /* 0x000fc00000000000 */
        /* <DEDUP_REMOVED lines=13> */
.L_x_1:


//--------------------- .nv.global.init           --------------------------
	.section	.nv.global.init,"aw",@progbits
.nv.global.init:
	.type		_$_str,@object
	.size		_$_str,(_$_str_$_2 - _$_str)
_$_str:
        /*0000*/ 	.byte	0x5f, 0x5f, 0x43, 0x55, 0x44, 0x41, 0x5f, 0x46, 0x54, 0x5a, 0x00
	.type		_$_str_$_2,@object
	.size		_$_str_$_2,(.L_1 - _$_str_$_2)
_$_str_$_2:
        /*000b*/ 	.byte	0x5f, 0x5f, 0x43, 0x55, 0x44, 0x41, 0x5f, 0x50, 0x52, 0x45, 0x43, 0x5f, 0x53, 0x51, 0x52, 0x54
        /*001b*/ 	.byte	0x00
.L_1:


//--------------------- .nv.constant0.triton_poi_fused__native_batch_norm_legit_no_training_add_convolution_relu_39 --------------------------
	.section	.nv.constant0.triton_poi_fused__native_batch_norm_legit_no_training_add_convolution_relu_39,"a",@progbits
	.sectionflags	@""
	.align	4
.nv.constant0.triton_poi_fused__native_batch_norm_legit_no_training_add_convolution_relu_39:
	.zero		596
